//
// Generated by NVIDIA NVVM Compiler
//
// Compiler Build ID: CL-36424714
// Cuda compilation tools, release 13.0, V13.0.88
// Based on NVVM 20.0.0
//

.version 9.0
.target sm_100
.address_size 64

	// .globl	_Z3fooP1s

.visible .entry _Z3fooP1s(
	.param .u64 .ptr .align 1 _Z3fooP1s_param_0
)
{
	.reg .b32 	%r<6>;
	.reg .b64 	%rd<5>;

	ld.param.u64 	%rd1, [_Z3fooP1s_param_0];
	cvta.to.global.u64 	%rd2, %rd1;
	mov.u32 	%r1, %tid.x;
	mov.u32 	%r2, %ctaid.x;
	mov.u32 	%r3, %ntid.x;
	mad.lo.s32 	%r4, %r2, %r3, %r1;
	mul.wide.u32 	%rd3, %r4, 12;
	add.s64 	%rd4, %rd2, %rd3;
	mov.b32 	%r5, 0;
	st.global.u32 	[%rd4], %r5;
	st.global.u32 	[%rd4+4], %r5;
	st.global.u32 	[%rd4+8], %r5;
	ret;

}


// ===== COMPILED SASS (sm_100) =====

	.target	sm_100

	.elftype	@"ET_EXEC"


//--------------------- .note.nv.tkinfo           --------------------------
	.section	.note.nv.tkinfo,"",@"SHT_NOTE"
	.sectionflags	@"SHF_NOTE_NV_TKINFO"
	.tkinfo
        /*0018*/ 	.word	0x00000002
        /*0030*/ 	.string	""
        /*0030*/ 	.string	"ptxas"
        /*0030*/ 	.string	"Cuda compilation tools, release 13.0, V13.0.88"
        /*0030*/ 	.string	"Build cuda_13.0.r13.0/compiler.36424714_0"
        /*0030*/ 	.string	"-arch sm_100 -m 64 "



//--------------------- .note.nv.cuinfo           --------------------------
	.section	.note.nv.cuinfo,"",@"SHT_NOTE"
	.sectionflags	@"SHF_NOTE_NV_CUINFO"
        /*0018*/ 	.short	0x0002
        /*001a*/ 	.short	0x0064
        /*001c*/ 	.short	0x0082
	.zero		2


//--------------------- .nv.info                  --------------------------
	.section	.nv.info,"",@"SHT_CUDA_INFO"
	.align	4


	//----- nvinfo : EIATTR_REGCOUNT
	.align		4
        /*0000*/ 	.byte	0x04, 0x2f
        /*0002*/ 	.short	(.L_1 - .L_0)
	.align		4
.L_0:
        /*0004*/ 	.word	index@(_Z3fooP1s)
        /*0008*/ 	.word	0x00000008


	//----- nvinfo : EIATTR_FRAME_SIZE
	.align		4
.L_1:
        /*000c*/ 	.byte	0x04, 0x11
        /*000e*/ 	.short	(.L_3 - .L_2)
	.align		4
.L_2:
        /*0010*/ 	.word	index@(_Z3fooP1s)
        /*0014*/ 	.word	0x00000000


	//----- nvinfo : EIATTR_MIN_STACK_SIZE
	.align		4
.L_3:
        /*0018*/ 	.byte	0x04, 0x12
        /*001a*/ 	.short	(.L_5 - .L_4)
	.align		4
.L_4:
        /*001c*/ 	.word	index@(_Z3fooP1s)
        /*0020*/ 	.word	0x00000000
.L_5:


//--------------------- .nv.compat                --------------------------
	.section	.nv.compat,"",@"SHT_CUDA_COMPAT_INFO"
	.align	4
        /*0000*/ 	.byte	0x02, 0x09, 0x00, 0x00, 0x02, 0x02, 0x01, 0x00, 0x02, 0x05, 0x05, 0x00, 0x03, 0x07, 0x01, 0x01
        /*0010*/ 	.byte	0x02, 0x03, 0x00, 0x00, 0x02, 0x06, 0x01, 0x00, 0x04, 0x0b, 0x08, 0x00, 0x09, 0x00, 0x00, 0x00
        /*0020*/ 	.byte	0x00, 0x00, 0x00, 0x00


//--------------------- .nv.info._Z3fooP1s        --------------------------
	.section	.nv.info._Z3fooP1s,"",@"SHT_CUDA_INFO"
	.sectionflags	@""
	.align	4


	//----- nvinfo : EIATTR_CUDA_API_VERSION
	.align		4
        /*0000*/ 	.byte	0x04, 0x37
        /*0002*/ 	.short	(.L_7 - .L_6)
.L_6:
        /*0004*/ 	.word	0x00000082


	//----- nvinfo : EIATTR_KPARAM_INFO
	.align		4
.L_7:
        /*0008*/ 	.byte	0x04, 0x17
        /*000a*/ 	.short	(.L_9 - .L_8)
.L_8:
        /*000c*/ 	.word	0x00000000
        /*0010*/ 	.short	0x0000
        /*0012*/ 	.short	0x0000
        /*0014*/ 	.byte	0x00, 0xf5, 0x21, 0x00


	//----- nvinfo : EIATTR_SPARSE_MMA_MASK
	.align		4
.L_9:
        /*0018*/ 	.byte	0x03, 0x50
        /*001a*/ 	.short	0x0000


	//----- nvinfo : EIATTR_MAXREG_COUNT
	.align		4
        /*001c*/ 	.byte	0x03, 0x1b
        /*001e*/ 	.short	0x00ff


	//----- nvinfo : EIATTR_MERCURY_ISA_VERSION
	.align		4
        /*0020*/ 	.byte	0x03, 0x5f
        /*0022*/ 	.short	0x0101


	//----- nvinfo : EIATTR_VRC_CTA_INIT_COUNT
	.align		4
        /*0024*/ 	.byte	0x02, 0x4a
	.zero		1
	.zero		1


	//----- nvinfo : EIATTR_EXIT_INSTR_OFFSETS
	.align		4
        /*0028*/ 	.byte	0x04, 0x1c
        /*002a*/ 	.short	(.L_11 - .L_10)


	//   ....[0]....
.L_10:
        /*002c*/ 	.word	0x000000b0


	//----- nvinfo : EIATTR_CBANK_PARAM_SIZE
	.align		4
.L_11:
        /*0030*/ 	.byte	0x03, 0x19
        /*0032*/ 	.short	0x0008


	//----- nvinfo : EIATTR_PARAM_CBANK
	.align		4
        /*0034*/ 	.byte	0x04, 0x0a
        /*0036*/ 	.short	(.L_13 - .L_12)
	.align		4
.L_12:
        /*0038*/ 	.word	index@(.nv.constant0._Z3fooP1s)
        /*003c*/ 	.short	0x0380
        /*003e*/ 	.short	0x0008


	//----- nvinfo : EIATTR_SW_WAR
	.align		4
.L_13:
        /*0040*/ 	.byte	0x04, 0x36
        /*0042*/ 	.short	(.L_15 - .L_14)
.L_14:
        /*0044*/ 	.word	0x00000008
.L_15:


//--------------------- .nv.callgraph             --------------------------
	.section	.nv.callgraph,"",@"SHT_CUDA_CALLGRAPH"
	.align	4
	.sectionentsize	8
	.align		4
        /*0000*/ 	.word	0x00000000
	.align		4
        /*0004*/ 	.word	0xffffffff
	.align		4
        /*0008*/ 	.word	0x00000000
	.align		4
        /*000c*/ 	.word	0xfffffffe
	.align		4
        /*0010*/ 	.word	0x00000000
	.align		4
        /*0014*/ 	.word	0xfffffffd
	.align		4
        /*0018*/ 	.word	0x00000000
	.align		4
        /*001c*/ 	.word	0xfffffffc


//--------------------- .text._Z3fooP1s           --------------------------
	.section	.text._Z3fooP1s,"ax",@progbits
	.align	128
        .global         _Z3fooP1s
        .type           _Z3fooP1s,@function
        .size           _Z3fooP1s,(.L_x_1 - _Z3fooP1s)
        .other          _Z3fooP1s,@"STO_CUDA_ENTRY STV_DEFAULT"
_Z3fooP1s:
.text._Z3fooP1s:
[----:B------:R-:W-:Y:S01]  /*0000*/  LDC R1, c[0x0][0x37c] ;  /* 0x0000df00ff017b82 */ /* 0x000fe20000000800 */
[----:B------:R-:W0:Y:S07]  /*0010*/  S2R R5, SR_TID.X ;  /* 0x0000000000057919 */ /* 0x000e2e0000002100 */
[----:B------:R-:W0:Y:S01]  /*0020*/  S2UR UR6, SR_CTAID.X ;  /* 0x00000000000679c3 */ /* 0x000e220000002500 */
[----:B------:R-:W1:Y:S07]  /*0030*/  LDCU.64 UR4, c[0x0][0x358] ;  /* 0x00006b00ff0477ac */ /* 0x000e6e0008000a00 */
[----:B------:R-:W0:Y:S08]  /*0040*/  LDC R0, c[0x0][0x360] ;  /* 0x0000d800ff007b82 */ /* 0x000e300000000800 */
[----:B------:R-:W2:Y:S01]  /*0050*/  LDC.64 R2, c[0x0][0x380] ;  /* 0x0000e000ff027b82 */ /* 0x000ea20000000a00 */
[----:B0-----:R-:W-:-:S04]  /*0060*/  IMAD R5, R0, UR6, R5 ;  /* 0x0000000600057c24 */ /* 0x001fc8000f8e0205 */
[----:B--2---:R-:W-:-:S05]  /*0070*/  IMAD.WIDE.U32 R2, R5, 0xc, R2 ;  /* 0x0000000c05027825 */ /* 0x004fca00078e0002 */
[----:B-1----:R-:W-:Y:S04]  /*0080*/  STG.E desc[UR4][R2.64], RZ ;  /* 0x000000ff02007986 */ /* 0x002fe8000c101904 */
[----:B------:R-:W-:Y:S04]  /*0090*/  STG.E desc[UR4][R2.64+0x4], RZ ;  /* 0x000004ff02007986 */ /* 0x000fe8000c101904 */
[----:B------:R-:W-:Y:S01]  /*00a0*/  STG.E desc[UR4][R2.64+0x8], RZ ;  /* 0x000008ff02007986 */ /* 0x000fe2000c101904 */
[----:B------:R-:W-:Y:S05]  /*00b0*/  EXIT ;  /* 0x000000000000794d */ /* 0x000fea0003800000 */
.L_x_0:
[----:B------:R-:W-:-:S00]  /*00c0*/  BRA `(.L_x_0) ;  /* 0xfffffffc00fc7947 */ /* 0x000fc0000383ffff */
[----:B------:R-:W-:-:S00]  /*00d0*/  NOP ;  /* 0x0000000000007918 */ /* 0x000fc00000000000 */
        /* <DEDUP_REMOVED lines=10> */
.L_x_1:


//--------------------- .nv.shared.reserved.0     --------------------------
	.section	.nv.shared.reserved.0,"aw",@nobits
	.weak		__nv_reservedSMEM_offset_0_alias
	.size		__nv_reservedSMEM_offset_0_alias, 0, 64
	.other		__nv_reservedSMEM_offset_0_alias,@"STO_CUDA_RESERVED_SHARED STV_DEFAULT"
__nv_reservedSMEM_offset_0_alias:
	.zero		0
	.zero		64


//--------------------- .nv.constant0._Z3fooP1s   --------------------------
	.section	.nv.constant0._Z3fooP1s,"a",@progbits
	.sectionflags	@""
	.align	4
.nv.constant0._Z3fooP1s:
	.zero		904


//--------------------- SYMBOLS --------------------------

	.type		.nv.reservedSmem.offset0,@object
	.size		.nv.reservedSmem.offset0,0x4
